//
// Generated by NVIDIA NVVM Compiler
//
// Compiler Build ID: CL-36424714
// Cuda compilation tools, release 13.0, V13.0.88
// Based on NVVM 20.0.0
//

.version 9.0
.target sm_100
.address_size 64

	// .globl	_Z4funcPfS_S_
.global .align 4 .b8 precalc_xorwow_matrix[102400];
.global .align 4 .b8 precalc_xorwow_offset_matrix[102400];
.global .align 4 .b8 mrg32k3aM1[2304];
.global .align 4 .b8 mrg32k3aM2[2304];
.global .align 4 .b8 mrg32k3aM1SubSeq[2016];
.global .align 4 .b8 mrg32k3aM2SubSeq[2016];
.global .align 4 .b8 mrg32k3aM1Seq[2304];
.global .align 4 .b8 mrg32k3aM2Seq[2304];
.const .align 8 .b8 __cr_lgamma_table[72];
// _ZZ4funcPfS_S_E4sumv has been demoted
// _ZZ6vecSumPfS_E4sumv has been demoted

.visible .entry _Z4funcPfS_S_(
	.param .u64 .ptr .align 1 _Z4funcPfS_S__param_0,
	.param .u64 .ptr .align 1 _Z4funcPfS_S__param_1,
	.param .u64 .ptr .align 1 _Z4funcPfS_S__param_2
)
{
	.reg .pred 	%p<14>;
	.reg .b32 	%r<33>;
	.reg .b32 	%f<27>;
	.reg .b64 	%rd<12>;
	// demoted variable
	.shared .align 4 .b8 _ZZ4funcPfS_S_E4sumv[128];
	ld.param.u64 	%rd2, [_Z4funcPfS_S__param_0];
	ld.param.u64 	%rd3, [_Z4funcPfS_S__param_1];
	ld.param.u64 	%rd1, [_Z4funcPfS_S__param_2];
	cvta.to.global.u64 	%rd4, %rd3;
	cvta.to.global.u64 	%rd5, %rd2;
	mov.u32 	%r1, %ctaid.x;
	mov.u32 	%r2, %ntid.x;
	mov.u32 	%r3, %tid.x;
	mad.lo.s32 	%r5, %r1, %r2, %r3;
	mul.wide.s32 	%rd6, %r5, 4;
	add.s64 	%rd7, %rd5, %rd6;
	ld.global.f32 	%f4, [%rd7];
	add.s64 	%rd8, %rd4, %rd6;
	ld.global.f32 	%f5, [%rd8];
	mul.f32 	%f6, %f4, %f5;
	and.b32  	%r4, %r3, 31;
	mov.b32 	%r6, %f6;
	shfl.sync.down.b32	%r7|%p1, %r6, 16, 31, -1;
	mov.b32 	%f7, %r7;
	add.f32 	%f8, %f6, %f7;
	mov.b32 	%r8, %f8;
	shfl.sync.down.b32	%r9|%p2, %r8, 8, 31, -1;
	mov.b32 	%f9, %r9;
	add.f32 	%f10, %f8, %f9;
	mov.b32 	%r10, %f10;
	shfl.sync.down.b32	%r11|%p3, %r10, 4, 31, -1;
	mov.b32 	%f11, %r11;
	add.f32 	%f12, %f10, %f11;
	mov.b32 	%r12, %f12;
	shfl.sync.down.b32	%r13|%p4, %r12, 2, 31, -1;
	mov.b32 	%f13, %r13;
	add.f32 	%f14, %f12, %f13;
	mov.b32 	%r14, %f14;
	shfl.sync.down.b32	%r15|%p5, %r14, 1, 31, -1;
	mov.b32 	%f15, %r15;
	add.f32 	%f26, %f14, %f15;
	setp.ne.s32 	%p6, %r4, 0;
	@%p6 bra 	$L__BB0_2;
	shr.u32 	%r16, %r3, 3;
	mov.u32 	%r17, _ZZ4funcPfS_S_E4sumv;
	add.s32 	%r18, %r17, %r16;
	st.shared.f32 	[%r18], %f26;
$L__BB0_2:
	bar.sync 	0;
	shr.u32 	%r19, %r2, 5;
	setp.ge.u32 	%p7, %r3, %r19;
	@%p7 bra 	$L__BB0_4;
	shl.b32 	%r20, %r4, 2;
	mov.u32 	%r21, _ZZ4funcPfS_S_E4sumv;
	add.s32 	%r22, %r21, %r20;
	ld.shared.f32 	%f16, [%r22];
	mov.b32 	%r23, %f16;
	shfl.sync.down.b32	%r24|%p8, %r23, 16, 31, -1;
	mov.b32 	%f17, %r24;
	add.f32 	%f18, %f16, %f17;
	mov.b32 	%r25, %f18;
	shfl.sync.down.b32	%r26|%p9, %r25, 8, 31, -1;
	mov.b32 	%f19, %r26;
	add.f32 	%f20, %f18, %f19;
	mov.b32 	%r27, %f20;
	shfl.sync.down.b32	%r28|%p10, %r27, 4, 31, -1;
	mov.b32 	%f21, %r28;
	add.f32 	%f22, %f20, %f21;
	mov.b32 	%r29, %f22;
	shfl.sync.down.b32	%r30|%p11, %r29, 2, 31, -1;
	mov.b32 	%f23, %r30;
	add.f32 	%f24, %f22, %f23;
	mov.b32 	%r31, %f24;
	shfl.sync.down.b32	%r32|%p12, %r31, 1, 31, -1;
	mov.b32 	%f25, %r32;
	add.f32 	%f26, %f24, %f25;
$L__BB0_4:
	setp.ne.s32 	%p13, %r3, 0;
	@%p13 bra 	$L__BB0_6;
	cvta.to.global.u64 	%rd9, %rd1;
	mul.wide.u32 	%rd10, %r1, 4;
	add.s64 	%rd11, %rd9, %rd10;
	st.global.f32 	[%rd11], %f26;
$L__BB0_6:
	ret;

}
	// .globl	_Z6vecSumPfS_
.visible .entry _Z6vecSumPfS_(
	.param .u64 .ptr .align 1 _Z6vecSumPfS__param_0,
	.param .u64 .ptr .align 1 _Z6vecSumPfS__param_1
)
{
	.reg .pred 	%p<14>;
	.reg .b32 	%r<33>;
	.reg .b32 	%f<25>;
	.reg .b64 	%rd<9>;
	// demoted variable
	.shared .align 4 .b8 _ZZ6vecSumPfS_E4sumv[128];
	ld.param.u64 	%rd2, [_Z6vecSumPfS__param_0];
	ld.param.u64 	%rd1, [_Z6vecSumPfS__param_1];
	cvta.to.global.u64 	%rd3, %rd2;
	mov.u32 	%r1, %ctaid.x;
	mov.u32 	%r2, %ntid.x;
	mov.u32 	%r3, %tid.x;
	mad.lo.s32 	%r5, %r1, %r2, %r3;
	mul.wide.s32 	%rd4, %r5, 4;
	add.s64 	%rd5, %rd3, %rd4;
	and.b32  	%r4, %r3, 31;
	ld.global.f32 	%f4, [%rd5];
	mov.b32 	%r6, %f4;
	shfl.sync.down.b32	%r7|%p1, %r6, 16, 31, -1;
	mov.b32 	%f5, %r7;
	add.f32 	%f6, %f4, %f5;
	mov.b32 	%r8, %f6;
	shfl.sync.down.b32	%r9|%p2, %r8, 8, 31, -1;
	mov.b32 	%f7, %r9;
	add.f32 	%f8, %f6, %f7;
	mov.b32 	%r10, %f8;
	shfl.sync.down.b32	%r11|%p3, %r10, 4, 31, -1;
	mov.b32 	%f9, %r11;
	add.f32 	%f10, %f8, %f9;
	mov.b32 	%r12, %f10;
	shfl.sync.down.b32	%r13|%p4, %r12, 2, 31, -1;
	mov.b32 	%f11, %r13;
	add.f32 	%f12, %f10, %f11;
	mov.b32 	%r14, %f12;
	shfl.sync.down.b32	%r15|%p5, %r14, 1, 31, -1;
	mov.b32 	%f13, %r15;
	add.f32 	%f24, %f12, %f13;
	setp.ne.s32 	%p6, %r4, 0;
	@%p6 bra 	$L__BB1_2;
	shr.u32 	%r16, %r3, 3;
	mov.u32 	%r17, _ZZ6vecSumPfS_E4sumv;
	add.s32 	%r18, %r17, %r16;
	st.shared.f32 	[%r18], %f24;
$L__BB1_2:
	bar.sync 	0;
	shr.u32 	%r19, %r2, 5;
	setp.ge.u32 	%p7, %r3, %r19;
	@%p7 bra 	$L__BB1_4;
	shl.b32 	%r20, %r4, 2;
	mov.u32 	%r21, _ZZ6vecSumPfS_E4sumv;
	add.s32 	%r22, %r21, %r20;
	ld.shared.f32 	%f14, [%r22];
	mov.b32 	%r23, %f14;
	shfl.sync.down.b32	%r24|%p8, %r23, 16, 31, -1;
	mov.b32 	%f15, %r24;
	add.f32 	%f16, %f14, %f15;
	mov.b32 	%r25, %f16;
	shfl.sync.down.b32	%r26|%p9, %r25, 8, 31, -1;
	mov.b32 	%f17, %r26;
	add.f32 	%f18, %f16, %f17;
	mov.b32 	%r27, %f18;
	shfl.sync.down.b32	%r28|%p10, %r27, 4, 31, -1;
	mov.b32 	%f19, %r28;
	add.f32 	%f20, %f18, %f19;
	mov.b32 	%r29, %f20;
	shfl.sync.down.b32	%r30|%p11, %r29, 2, 31, -1;
	mov.b32 	%f21, %r30;
	add.f32 	%f22, %f20, %f21;
	mov.b32 	%r31, %f22;
	shfl.sync.down.b32	%r32|%p12, %r31, 1, 31, -1;
	mov.b32 	%f23, %r32;
	add.f32 	%f24, %f22, %f23;
$L__BB1_4:
	setp.ne.s32 	%p13, %r3, 0;
	@%p13 bra 	$L__BB1_6;
	cvta.to.global.u64 	%rd6, %rd1;
	mul.wide.u32 	%rd7, %r1, 4;
	add.s64 	%rd8, %rd6, %rd7;
	st.global.f32 	[%rd8], %f24;
$L__BB1_6:
	ret;

}


// ===== COMPILED SASS (sm_100) =====

	.target	sm_100

	.elftype	@"ET_EXEC"


//--------------------- .note.nv.tkinfo           --------------------------
	.section	.note.nv.tkinfo,"",@"SHT_NOTE"
	.sectionflags	@"SHF_NOTE_NV_TKINFO"
	.tkinfo
        /*0018*/ 	.word	0x00000002
        /*0030*/ 	.string	""
        /*0030*/ 	.string	"ptxas"
        /*0030*/ 	.string	"Cuda compilation tools, release 13.0, V13.0.88"
        /*0030*/ 	.string	"Build cuda_13.0.r13.0/compiler.36424714_0"
        /*0030*/ 	.string	"-arch sm_100 -m 64 "



//--------------------- .note.nv.cuinfo           --------------------------
	.section	.note.nv.cuinfo,"",@"SHT_NOTE"
	.sectionflags	@"SHF_NOTE_NV_CUINFO"
        /*0018*/ 	.short	0x0002
        /*001a*/ 	.short	0x0064
        /*001c*/ 	.short	0x0082
	.zero		2


//--------------------- .nv.info                  --------------------------
	.section	.nv.info,"",@"SHT_CUDA_INFO"
	.align	4


	//----- nvinfo : EIATTR_REGCOUNT
	.align		4
        /*0000*/ 	.byte	0x04, 0x2f
        /*0002*/ 	.short	(.L_10 - .L_9)
	.align		4
.L_9:
        /*0004*/ 	.word	index@(_Z4funcPfS_S_)
        /*0008*/ 	.word	0x00000010


	//----- nvinfo : EIATTR_FRAME_SIZE
	.align		4
.L_10:
        /*000c*/ 	.byte	0x04, 0x11
        /*000e*/ 	.short	(.L_12 - .L_11)
	.align		4
.L_11:
        /*0010*/ 	.word	index@(_Z4funcPfS_S_)
        /*0014*/ 	.word	0x00000000


	//----- nvinfo : EIATTR_REGCOUNT
	.align		4
.L_12:
        /*0018*/ 	.byte	0x04, 0x2f
        /*001a*/ 	.short	(.L_14 - .L_13)
	.align		4
.L_13:
        /*001c*/ 	.word	index@(_Z6vecSumPfS_)
        /*0020*/ 	.word	0x00000010


	//----- nvinfo : EIATTR_FRAME_SIZE
	.align		4
.L_14:
        /*0024*/ 	.byte	0x04, 0x11
        /*0026*/ 	.short	(.L_16 - .L_15)
	.align		4
.L_15:
        /*0028*/ 	.word	index@(_Z6vecSumPfS_)
        /*002c*/ 	.word	0x00000000


	//----- nvinfo : EIATTR_MIN_STACK_SIZE
	.align		4
.L_16:
        /*0030*/ 	.byte	0x04, 0x12
        /*0032*/ 	.short	(.L_18 - .L_17)
	.align		4
.L_17:
        /*0034*/ 	.word	index@(_Z6vecSumPfS_)
        /*0038*/ 	.word	0x00000000


	//----- nvinfo : EIATTR_MIN_STACK_SIZE
	.align		4
.L_18:
        /*003c*/ 	.byte	0x04, 0x12
        /*003e*/ 	.short	(.L_20 - .L_19)
	.align		4
.L_19:
        /*0040*/ 	.word	index@(_Z4funcPfS_S_)
        /*0044*/ 	.word	0x00000000
.L_20:


//--------------------- .nv.compat                --------------------------
	.section	.nv.compat,"",@"SHT_CUDA_COMPAT_INFO"
	.align	4
        /*0000*/ 	.byte	0x02, 0x09, 0x00, 0x00, 0x02, 0x02, 0x01, 0x00, 0x02, 0x05, 0x05, 0x00, 0x03, 0x07, 0x01, 0x01
        /*0010*/ 	.byte	0x02, 0x03, 0x00, 0x00, 0x02, 0x06, 0x01, 0x00, 0x04, 0x0b, 0x08, 0x00, 0x09, 0x00, 0x00, 0x00
        /*0020*/ 	.byte	0x00, 0x00, 0x00, 0x00


//--------------------- .nv.info._Z6vecSumPfS_    --------------------------
	.section	.nv.info._Z6vecSumPfS_,"",@"SHT_CUDA_INFO"
	.sectionflags	@""
	.align	4


	//----- nvinfo : EIATTR_CUDA_API_VERSION
	.align		4
        /*0000*/ 	.byte	0x04, 0x37
        /*0002*/ 	.short	(.L_22 - .L_21)
.L_21:
        /*0004*/ 	.word	0x00000082


	//----- nvinfo : EIATTR_KPARAM_INFO
	.align		4
.L_22:
        /*0008*/ 	.byte	0x04, 0x17
        /*000a*/ 	.short	(.L_24 - .L_23)
.L_23:
        /*000c*/ 	.word	0x00000000
        /*0010*/ 	.short	0x0001
        /*0012*/ 	.short	0x0008
        /*0014*/ 	.byte	0x00, 0xf5, 0x21, 0x00


	//----- nvinfo : EIATTR_KPARAM_INFO
	.align		4
.L_24:
        /*0018*/ 	.byte	0x04, 0x17
        /*001a*/ 	.short	(.L_26 - .L_25)
.L_25:
        /*001c*/ 	.word	0x00000000
        /*0020*/ 	.short	0x0000
        /*0022*/ 	.short	0x0000
        /*0024*/ 	.byte	0x00, 0xf5, 0x21, 0x00


	//----- nvinfo : EIATTR_SPARSE_MMA_MASK
	.align		4
.L_26:
        /*0028*/ 	.byte	0x03, 0x50
        /*002a*/ 	.short	0x0000


	//----- nvinfo : EIATTR_MAXREG_COUNT
	.align		4
        /*002c*/ 	.byte	0x03, 0x1b
        /*002e*/ 	.short	0x00ff


	//----- nvinfo : EIATTR_NUM_BARRIERS
	.align		4
        /*0030*/ 	.byte	0x02, 0x4c
        /*0032*/ 	.byte	0x01
	.zero		1


	//----- nvinfo : EIATTR_MERCURY_ISA_VERSION
	.align		4
        /*0034*/ 	.byte	0x03, 0x5f
        /*0036*/ 	.short	0x0101


	//----- nvinfo : EIATTR_COOP_GROUP_MASK_REGIDS
	.align		4
        /*0038*/ 	.byte	0x04, 0x29
        /*003a*/ 	.short	(.L_28 - .L_27)


	//   ....[0]....
.L_27:
        /*003c*/ 	.word	0xffffffff


	//   ....[1]....
        /*0040*/ 	.word	0xffffffff


	//   ....[2]....
        /*0044*/ 	.word	0xffffffff


	//   ....[3]....
        /*0048*/ 	.word	0xffffffff


	//   ....[4]....
        /*004c*/ 	.word	0xffffffff


	//   ....[5]....
        /*0050*/ 	.word	0xffffffff


	//   ....[6]....
        /*0054*/ 	.word	0xffffffff


	//   ....[7]....
        /*0058*/ 	.word	0xffffffff


	//   ....[8]....
        /*005c*/ 	.word	0xffffffff


	//   ....[9]....
        /*0060*/ 	.word	0xffffffff


	//   ....[10]....
        /*0064*/ 	.word	0x05000008


	//   ....[11]....
        /*0068*/ 	.word	0x05000008


	//   ....[12]....
        /*006c*/ 	.word	0x05000008


	//   ....[13]....
        /*0070*/ 	.word	0x05000008


	//   ....[14]....
        /*0074*/ 	.word	0x05000008


	//----- nvinfo : EIATTR_COOP_GROUP_INSTR_OFFSETS
	.align		4
.L_28:
        /*0078*/ 	.byte	0x04, 0x28
        /*007a*/ 	.short	(.L_30 - .L_29)


	//   ....[0]....
.L_29:
        /*007c*/ 	.word	0x000000b0


	//   ....[1]....
        /*0080*/ 	.word	0x000000d0


	//   ....[2]....
        /*0084*/ 	.word	0x00000100


	//   ....[3]....
        /*0088*/ 	.word	0x00000140


	//   ....[4]....
        /*008c*/ 	.word	0x00000180


	//   ....[5]....
        /*0090*/ 	.word	0x00000250


	//   ....[6]....
        /*0094*/ 	.word	0x00000270


	//   ....[7]....
        /*0098*/ 	.word	0x00000290


	//   ....[8]....
        /*009c*/ 	.word	0x000002b0


	//   ....[9]....
        /*00a0*/ 	.word	0x000002d0


	//   ....[10]....
        /*00a4*/ 	.word	0x000003a0


	//   ....[11]....
        /*00a8*/ 	.word	0x00000410


	//   ....[12]....
        /*00ac*/ 	.word	0x00000480


	//   ....[13]....
        /*00b0*/ 	.word	0x000004f0


	//   ....[14]....
        /*00b4*/ 	.word	0x00000560


	//----- nvinfo : EIATTR_VRC_CTA_INIT_COUNT
	.align		4
.L_30:
        /*00b8*/ 	.byte	0x02, 0x4a
	.zero		1
	.zero		1


	//----- nvinfo : EIATTR_EXIT_INSTR_OFFSETS
	.align		4
        /*00bc*/ 	.byte	0x04, 0x1c
        /*00be*/ 	.short	(.L_32 - .L_31)


	//   ....[0]....
.L_31:
        /*00c0*/ 	.word	0x00000310


	//   ....[1]....
        /*00c4*/ 	.word	0x00000350


	//----- nvinfo : EIATTR_CRS_STACK_SIZE
	.align		4
.L_32:
        /*00c8*/ 	.byte	0x04, 0x1e
        /*00ca*/ 	.short	(.L_34 - .L_33)
.L_33:
        /*00cc*/ 	.word	0x00000000


	//----- nvinfo : EIATTR_CBANK_PARAM_SIZE
	.align		4
.L_34:
        /*00d0*/ 	.byte	0x03, 0x19
        /*00d2*/ 	.short	0x0010


	//----- nvinfo : EIATTR_PARAM_CBANK
	.align		4
        /*00d4*/ 	.byte	0x04, 0x0a
        /*00d6*/ 	.short	(.L_36 - .L_35)
	.align		4
.L_35:
        /*00d8*/ 	.word	index@(.nv.constant0._Z6vecSumPfS_)
        /*00dc*/ 	.short	0x0380
        /*00de*/ 	.short	0x0010


	//----- nvinfo : EIATTR_SW_WAR
	.align		4
.L_36:
        /*00e0*/ 	.byte	0x04, 0x36
        /*00e2*/ 	.short	(.L_38 - .L_37)
.L_37:
        /*00e4*/ 	.word	0x00000008
.L_38:


//--------------------- .nv.info._Z4funcPfS_S_    --------------------------
	.section	.nv.info._Z4funcPfS_S_,"",@"SHT_CUDA_INFO"
	.sectionflags	@""
	.align	4


	//----- nvinfo : EIATTR_CUDA_API_VERSION
	.align		4
        /*0000*/ 	.byte	0x04, 0x37
        /*0002*/ 	.short	(.L_40 - .L_39)
.L_39:
        /*0004*/ 	.word	0x00000082


	//----- nvinfo : EIATTR_KPARAM_INFO
	.align		4
.L_40:
        /*0008*/ 	.byte	0x04, 0x17
        /*000a*/ 	.short	(.L_42 - .L_41)
.L_41:
        /*000c*/ 	.word	0x00000000
        /*0010*/ 	.short	0x0002
        /*0012*/ 	.short	0x0010
        /*0014*/ 	.byte	0x00, 0xf5, 0x21, 0x00


	//----- nvinfo : EIATTR_KPARAM_INFO
	.align		4
.L_42:
        /*0018*/ 	.byte	0x04, 0x17
        /*001a*/ 	.short	(.L_44 - .L_43)
.L_43:
        /*001c*/ 	.word	0x00000000
        /*0020*/ 	.short	0x0001
        /*0022*/ 	.short	0x0008
        /*0024*/ 	.byte	0x00, 0xf5, 0x21, 0x00


	//----- nvinfo : EIATTR_KPARAM_INFO
	.align		4
.L_44:
        /*0028*/ 	.byte	0x04, 0x17
        /*002a*/ 	.short	(.L_46 - .L_45)
.L_45:
        /*002c*/ 	.word	0x00000000
        /*0030*/ 	.short	0x0000
        /*0032*/ 	.short	0x0000
        /*0034*/ 	.byte	0x00, 0xf5, 0x21, 0x00


	//----- nvinfo : EIATTR_SPARSE_MMA_MASK
	.align		4
.L_46:
        /*0038*/ 	.byte	0x03, 0x50
        /*003a*/ 	.short	0x0000


	//----- nvinfo : EIATTR_MAXREG_COUNT
	.align		4
        /*003c*/ 	.byte	0x03, 0x1b
        /*003e*/ 	.short	0x00ff


	//----- nvinfo : EIATTR_NUM_BARRIERS
	.align		4
        /*0040*/ 	.byte	0x02, 0x4c
        /*0042*/ 	.byte	0x01
	.zero		1


	//----- nvinfo : EIATTR_MERCURY_ISA_VERSION
	.align		4
        /*0044*/ 	.byte	0x03, 0x5f
        /*0046*/ 	.short	0x0101


	//----- nvinfo : EIATTR_COOP_GROUP_MASK_REGIDS
	.align		4
        /*0048*/ 	.byte	0x04, 0x29
        /*004a*/ 	.short	(.L_48 - .L_47)


	//   ....[0]....
.L_47:
        /*004c*/ 	.word	0xffffffff


	//   ....[1]....
        /*0050*/ 	.word	0xffffffff


	//   ....[2]....
        /*0054*/ 	.word	0xffffffff


	//   ....[3]....
        /*0058*/ 	.word	0xffffffff


	//   ....[4]....
        /*005c*/ 	.word	0xffffffff


	//   ....[5]....
        /*0060*/ 	.word	0xffffffff


	//   ....[6]....
        /*0064*/ 	.word	0xffffffff


	//   ....[7]....
        /*0068*/ 	.word	0xffffffff


	//   ....[8]....
        /*006c*/ 	.word	0xffffffff


	//   ....[9]....
        /*0070*/ 	.word	0xffffffff


	//   ....[10]....
        /*0074*/ 	.word	0x05000006


	//   ....[11]....
        /*0078*/ 	.word	0x05000006


	//   ....[12]....
        /*007c*/ 	.word	0x05000006


	//   ....[13]....
        /*0080*/ 	.word	0x05000006


	//   ....[14]....
        /*0084*/ 	.word	0x05000006


	//----- nvinfo : EIATTR_COOP_GROUP_INSTR_OFFSETS
	.align		4
.L_48:
        /*0088*/ 	.byte	0x04, 0x28
        /*008a*/ 	.short	(.L_50 - .L_49)


	//   ....[0]....
.L_49:
        /*008c*/ 	.word	0x000000f0


	//   ....[1]....
        /*0090*/ 	.word	0x00000110


	//   ....[2]....
        /*0094*/ 	.word	0x00000140


	//   ....[3]....
        /*0098*/ 	.word	0x00000180


	//   ....[4]....
        /*009c*/ 	.word	0x000001c0


	//   ....[5]....
        /*00a0*/ 	.word	0x00000290


	//   ....[6]....
        /*00a4*/ 	.word	0x000002b0


	//   ....[7]....
        /*00a8*/ 	.word	0x000002d0


	//   ....[8]....
        /*00ac*/ 	.word	0x000002f0


	//   ....[9]....
        /*00b0*/ 	.word	0x00000310


	//   ....[10]....
        /*00b4*/ 	.word	0x000003e0


	//   ....[11]....
        /*00b8*/ 	.word	0x00000450


	//   ....[12]....
        /*00bc*/ 	.word	0x000004c0


	//   ....[13]....
        /*00c0*/ 	.word	0x00000530


	//   ....[14]....
        /*00c4*/ 	.word	0x000005a0


	//----- nvinfo : EIATTR_VRC_CTA_INIT_COUNT
	.align		4
.L_50:
        /*00c8*/ 	.byte	0x02, 0x4a
	.zero		1
	.zero		1


	//----- nvinfo : EIATTR_EXIT_INSTR_OFFSETS
	.align		4
        /*00cc*/ 	.byte	0x04, 0x1c
        /*00ce*/ 	.short	(.L_52 - .L_51)


	//   ....[0]....
.L_51:
        /*00d0*/ 	.word	0x00000350


	//   ....[1]....
        /*00d4*/ 	.word	0x00000390


	//----- nvinfo : EIATTR_CRS_STACK_SIZE
	.align		4
.L_52:
        /*00d8*/ 	.byte	0x04, 0x1e
        /*00da*/ 	.short	(.L_54 - .L_53)
.L_53:
        /*00dc*/ 	.word	0x00000000


	//----- nvinfo : EIATTR_CBANK_PARAM_SIZE
	.align		4
.L_54:
        /*00e0*/ 	.byte	0x03, 0x19
        /*00e2*/ 	.short	0x0018


	//----- nvinfo : EIATTR_PARAM_CBANK
	.align		4
        /*00e4*/ 	.byte	0x04, 0x0a
        /*00e6*/ 	.short	(.L_56 - .L_55)
	.align		4
.L_55:
        /*00e8*/ 	.word	index@(.nv.constant0._Z4funcPfS_S_)
        /*00ec*/ 	.short	0x0380
        /*00ee*/ 	.short	0x0018


	//----- nvinfo : EIATTR_SW_WAR
	.align		4
.L_56:
        /*00f0*/ 	.byte	0x04, 0x36
        /*00f2*/ 	.short	(.L_58 - .L_57)
.L_57:
        /*00f4*/ 	.word	0x00000008
.L_58:


//--------------------- .nv.callgraph             --------------------------
	.section	.nv.callgraph,"",@"SHT_CUDA_CALLGRAPH"
	.align	4
	.sectionentsize	8
	.align		4
        /*0000*/ 	.word	0x00000000
	.align		4
        /*0004*/ 	.word	0xffffffff
	.align		4
        /*0008*/ 	.word	0x00000000
	.align		4
        /*000c*/ 	.word	0xfffffffe
	.align		4
        /*0010*/ 	.word	0x00000000
	.align		4
        /*0014*/ 	.word	0xfffffffd
	.align		4
        /*0018*/ 	.word	0x00000000
	.align		4
        /*001c*/ 	.word	0xfffffffc


//--------------------- .nv.constant4             --------------------------
	.section	.nv.constant4,"a",@progbits
	.align	8
	.align		8
.nv.constant4:
        /*0000*/ 	.dword	precalc_xorwow_matrix
	.align		8
        /*0008*/ 	.dword	precalc_xorwow_offset_matrix
	.align		8
        /*0010*/ 	.dword	mrg32k3aM1
	.align		8
        /*0018*/ 	.dword	mrg32k3aM2
	.align		8
        /*0020*/ 	.dword	mrg32k3aM1SubSeq
	.align		8
        /*0028*/ 	.dword	mrg32k3aM2SubSeq
	.align		8
        /*0030*/ 	.dword	mrg32k3aM1Seq
	.align		8
        /*0038*/ 	.dword	mrg32k3aM2Seq


//--------------------- .nv.constant3             --------------------------
	.section	.nv.constant3,"a",@progbits
	.align	8
.nv.constant3:
	.type		__cr_lgamma_table,@object
	.size		__cr_lgamma_table,(.L_8 - __cr_lgamma_table)
__cr_lgamma_table:
        /*0000*/ 	.byte	0x00, 0x00, 0x00, 0x00, 0x00, 0x00, 0x00, 0x00, 0x00, 0x00, 0x00, 0x00, 0x00, 0x00, 0x00, 0x00
        /*0010*/ 	.byte	0xef, 0x39, 0xfa, 0xfe, 0x42, 0x2e, 0xe6, 0x3f, 0x02, 0x20, 0x2a, 0xfa, 0x0b, 0xab, 0xfc, 0x3f
        /*0020*/ 	.byte	0xf9, 0x2c, 0x92, 0x7c, 0xa7, 0x6c, 0x09, 0x40, 0xc9, 0x79, 0x44, 0x3c, 0x64, 0x26, 0x13, 0x40
        /*0030*/ 	.byte	0xca, 0x01, 0xcf, 0x3a, 0x27, 0x51, 0x1a, 0x40, 0x30, 0xcc, 0x2d, 0xf3, 0xe1, 0x0c, 0x21, 0x40
        /*0040*/ 	.byte	0x0d, 0xb7, 0xfc, 0x82, 0x8e, 0x35, 0x25, 0x40
.L_8:


//--------------------- .text._Z6vecSumPfS_       --------------------------
	.section	.text._Z6vecSumPfS_,"ax",@progbits
	.align	128
        .global         _Z6vecSumPfS_
        .type           _Z6vecSumPfS_,@function
        .size           _Z6vecSumPfS_,(.L_x_20 - _Z6vecSumPfS_)
        .other          _Z6vecSumPfS_,@"STO_CUDA_ENTRY STV_DEFAULT"
_Z6vecSumPfS_:
.text._Z6vecSumPfS_:
[----:B------:R-:W-:Y:S01]  /*0000*/  LDC R1, c[0x0][0x37c] ;  /* 0x0000df00ff017b82 */ /* 0x000fe20000000800 */
[----:B------:R-:W0:Y:S07]  /*0010*/  S2R R0, SR_CTAID.X ;  /* 0x0000000000007919 */ /* 0x000e2e0000002500 */
[----:B------:R-:W1:Y:S01]  /*0020*/  LDC.64 R4, c[0x0][0x380] ;  /* 0x0000e000ff047b82 */ /* 0x000e620000000a00 */
[----:B------:R-:W0:Y:S01]  /*0030*/  LDCU UR4, c[0x0][0x360] ;  /* 0x00006c00ff0477ac */ /* 0x000e220008000800 */
[----:B------:R-:W0:Y:S01]  /*0040*/  S2R R3, SR_TID.X ;  /* 0x0000000000037919 */ /* 0x000e220000002100 */
[----:B------:R-:W2:Y:S01]  /*0050*/  LDCU.64 UR6, c[0x0][0x358] ;  /* 0x00006b00ff0677ac */ /* 0x000ea20008000a00 */
[----:B0-----:R-:W-:-:S04]  /*0060*/  IMAD R7, R0, UR4, R3 ;  /* 0x0000000400077c24 */ /* 0x001fc8000f8e0203 */
[----:B-1----:R-:W-:-:S06]  /*0070*/  IMAD.WIDE R4, R7, 0x4, R4 ;  /* 0x0000000407047825 */ /* 0x002fcc00078e0204 */
[----:B--2---:R-:W2:Y:S01]  /*0080*/  LDG.E R4, desc[UR6][R4.64] ;  /* 0x0000000604047981 */ /* 0x004ea2000c1e1900 */
[----:B------:R-:W-:Y:S01]  /*0090*/  USHF.R.U32.HI UR4, URZ, 0x5, UR4 ;  /* 0x00000005ff047899 */ /* 0x000fe20008011604 */
[----:B------:R-:W-:Y:S02]  /*00a0*/  BSSY B0, `(.L_x_0) ;  /* 0x0000025000007945 */ /* 0x000fe40003800000 */
[----:B--2---:R-:W0:Y:S02]  /*00b0*/  SHFL.DOWN PT, R7, R4, 0x10, 0x1f ;  /* 0x0a001f0004077f89 */ /* 0x004e2400000e0000 */
[----:B0-----:R-:W-:-:S05]  /*00c0*/  FADD R7, R4, R7 ;  /* 0x0000000704077221 */ /* 0x001fca0000000000 */
[----:B------:R-:W0:Y:S02]  /*00d0*/  SHFL.DOWN PT, R2, R7, 0x8, 0x1f ;  /* 0x09001f0007027f89 */ /* 0x000e2400000e0000 */
[----:B0-----:R-:W-:Y:S01]  /*00e0*/  FADD R6, R7, R2 ;  /* 0x0000000207067221 */ /* 0x001fe20000000000 */
[----:B------:R-:W-:-:S04]  /*00f0*/  LOP3.LUT P0, R2, R3, 0x1f, RZ, 0xc0, !PT ;  /* 0x0000001f03027812 */ /* 0x000fc8000780c0ff */
[----:B------:R-:W0:Y:S09]  /*0100*/  SHFL.DOWN PT, R9, R6, 0x4, 0x1f ;  /* 0x08801f0006097f89 */ /* 0x000e3200000e0000 */
[----:B------:R-:W1:Y:S01]  /*0110*/  @!P0 S2R R11, SR_CgaCtaId ;  /* 0x00000000000b8919 */ /* 0x000e620000008800 */
[----:B------:R-:W-:Y:S01]  /*0120*/  @!P0 MOV R4, 0x400 ;  /* 0x0000040000048802 */ /* 0x000fe20000000f00 */
[----:B0-----:R-:W-:-:S05]  /*0130*/  FADD R9, R6, R9 ;  /* 0x0000000906097221 */ /* 0x001fca0000000000 */
[----:B------:R-:W0:Y:S01]  /*0140*/  SHFL.DOWN PT, R8, R9, 0x2, 0x1f ;  /* 0x08401f0009087f89 */ /* 0x000e2200000e0000 */
[----:B-1----:R-:W-:-:S04]  /*0150*/  @!P0 LEA R4, R11, R4, 0x18 ;  /* 0x000000040b048211 */ /* 0x002fc800078ec0ff */
[----:B------:R-:W-:Y:S01]  /*0160*/  @!P0 LEA.HI R4, R3, R4, RZ, 0x1d ;  /* 0x0000000403048211 */ /* 0x000fe200078fe8ff */
[----:B0-----:R-:W-:-:S05]  /*0170*/  FADD R8, R9, R8 ;  /* 0x0000000809087221 */ /* 0x001fca0000000000 */
[----:B------:R-:W0:Y:S02]  /*0180*/  SHFL.DOWN PT, R5, R8, 0x1, 0x1f ;  /* 0x08201f0008057f89 */ /* 0x000e2400000e0000 */
[----:B0-----:R-:W-:-:S05]  /*0190*/  FADD R5, R8, R5 ;  /* 0x0000000508057221 */ /* 0x001fca0000000000 */
[----:B------:R0:W-:Y:S01]  /*01a0*/  @!P0 STS [R4], R5 ;  /* 0x0000000504008388 */ /* 0x0001e20000000800 */
[----:B------:R-:W-:Y:S01]  /*01b0*/  BAR.SYNC.DEFER_BLOCKING 0x0 ;  /* 0x0000000000007b1d */ /* 0x000fe20000010000 */
[----:B------:R-:W-:-:S13]  /*01c0*/  ISETP.GE.U32.AND P0, PT, R3, UR4, PT ;  /* 0x0000000403007c0c */ /* 0x000fda000bf06070 */
[----:B0-----:R-:W-:Y:S05]  /*01d0*/  @P0 BRA `(.L_x_1) ;  /* 0x0000000000440947 */ /* 0x001fea0003800000 */
[----:B------:R-:W0:Y:S01]  /*01e0*/  S2UR UR5, SR_CgaCtaId ;  /* 0x00000000000579c3 */ /* 0x000e220000008800 */
[----:B------:R-:W-:Y:S02]  /*01f0*/  UMOV UR4, 0x400 ;  /* 0x0000040000047882 */ /* 0x000fe40000000000 */
[----:B0-----:R-:W-:-:S06]  /*0200*/  ULEA UR4, UR5, UR4, 0x18 ;  /* 0x0000000405047291 */ /* 0x001fcc000f8ec0ff */
[----:B------:R-:W-:Y:S01]  /*0210*/  LEA R2, R2, UR4, 0x2 ;  /* 0x0000000402027c11 */ /* 0x000fe2000f8e10ff */
[----:B------:R-:W-:-:S05]  /*0220*/  UMOV UR4, 0xffffffff ;  /* 0xffffffff00047882 */ /* 0x000fca0000000000 */
[----:B------:R-:W0:Y:S01]  /*0230*/  LDS R2, [R2] ;  /* 0x0000000002027984 */ /* 0x000e220000000800 */
[----:B------:R-:W-:Y:S05]  /*0240*/  BRA.DIV UR4, `(.L_x_2) ;  /* 0x0000000204447947 */ /* 0x000fea000b800000 */
[----:B0-----:R-:W0:Y:S02]  /*0250*/  SHFL.DOWN PT, R5, R2, 0x10, 0x1f ;  /* 0x0a001f0002057f89 */ /* 0x001e2400000e0000 */
[----:B0-----:R-:W-:-:S05]  /*0260*/  FADD R5, R2, R5 ;  /* 0x0000000502057221 */ /* 0x001fca0000000000 */
[----:B------:R-:W0:Y:S02]  /*0270*/  SHFL.DOWN PT, R4, R5, 0x8, 0x1f ;  /* 0x09001f0005047f89 */ /* 0x000e2400000e0000 */
[----:B0-----:R-:W-:-:S05]  /*0280*/  FADD R4, R5, R4 ;  /* 0x0000000405047221 */ /* 0x001fca0000000000 */
[----:B------:R-:W0:Y:S02]  /*0290*/  SHFL.DOWN PT, R7, R4, 0x4, 0x1f ;  /* 0x08801f0004077f89 */ /* 0x000e2400000e0000 */
[----:B0-----:R-:W-:-:S05]  /*02a0*/  FADD R7, R4, R7 ;  /* 0x0000000704077221 */ /* 0x001fca0000000000 */
[----:B------:R-:W0:Y:S02]  /*02b0*/  SHFL.DOWN PT, R6, R7, 0x2, 0x1f ;  /* 0x08401f0007067f89 */ /* 0x000e2400000e0000 */
[----:B0-----:R-:W-:-:S05]  /*02c0*/  FADD R6, R7, R6 ;  /* 0x0000000607067221 */ /* 0x001fca0000000000 */
[----:B------:R0:W1:Y:S02]  /*02d0*/  SHFL.DOWN PT, R9, R6, 0x1, 0x1f ;  /* 0x08201f0006097f89 */ /* 0x00006400000e0000 */
.L_x_8:
[----:B-1----:R-:W-:-:S07]  /*02e0*/  FADD R5, R6, R9 ;  /* 0x0000000906057221 */ /* 0x002fce0000000000 */
.L_x_1:
[----:B------:R-:W-:Y:S05]  /*02f0*/  BSYNC B0 ;  /* 0x0000000000007941 */ /* 0x000fea0003800000 */
.L_x_0:
[----:B------:R-:W-:-:S13]  /*0300*/  ISETP.NE.AND P0, PT, R3, RZ, PT ;  /* 0x000000ff0300720c */ /* 0x000fda0003f05270 */
[----:B------:R-:W-:Y:S05]  /*0310*/  @P0 EXIT ;  /* 0x000000000000094d */ /* 0x000fea0003800000 */
[----:B------:R-:W1:Y:S02]  /*0320*/  LDC.64 R2, c[0x0][0x388] ;  /* 0x0000e200ff027b82 */ /* 0x000e640000000a00 */
[----:B-1----:R-:W-:-:S05]  /*0330*/  IMAD.WIDE.U32 R2, R0, 0x4, R2 ;  /* 0x0000000400027825 */ /* 0x002fca00078e0002 */
[----:B------:R-:W-:Y:S01]  /*0340*/  STG.E desc[UR6][R2.64], R5 ;  /* 0x0000000502007986 */ /* 0x000fe2000c101906 */
[----:B------:R-:W-:Y:S05]  /*0350*/  EXIT ;  /* 0x000000000000794d */ /* 0x000fea0003800000 */
.L_x_2:
[----:B------:R-:W-:Y:S01]  /*0360*/  HFMA2 R11, -RZ, RZ, 0, 9.5367431640625e-07 ;  /* 0x00000010ff0b7431 */ /* 0x000fe200000001ff */
[----:B------:R-:W-:Y:S02]  /*0370*/  MOV R13, 0x1f ;  /* 0x0000001f000d7802 */ /* 0x000fe40000000f00 */
[----:B------:R-:W-:-:S07]  /*0380*/  MOV R8, 0xffffffff ;  /* 0xffffffff00087802 */ /* 0x000fce0000000f00 */
[----:B0-----:R-:W-:Y:S05]  /*0390*/  WARPSYNC.COLLECTIVE R8, `(.L_x_3) ;  /* 0x0000000008087348 */ /* 0x001fea0003c00000 */
[----:B0-----:R0:W1:Y:S02]  /*03a0*/  SHFL.DOWN P0, R9, R2, R11, R13 ;  /* 0x0800000b02097389 */ /* 0x001064000000000d */
[----:B01----:R-:W-:Y:S05]  /*03b0*/  ENDCOLLECTIVE ;  /* 0x000000000000791b */ /* 0x003fea0003800000 */
.L_x_3:
[----:B------:R-:W-:Y:S01]  /*03c0*/  HFMA2 R11, -RZ, RZ, 0, 4.76837158203125e-07 ;  /* 0x00000008ff0b7431 */ /* 0x000fe200000001ff */
[----:B------:R-:W-:-:S05]  /*03d0*/  MOV R5, R9 ;  /* 0x0000000900057202 */ /* 0x000fca0000000f00 */
[----:B------:R-:W-:-:S05]  /*03e0*/  FADD R5, R2, R5 ;  /* 0x0000000502057221 */ /* 0x000fca0000000000 */
[----:B------:R-:W-:-:S07]  /*03f0*/  MOV R2, R5 ;  /* 0x0000000500027202 */ /* 0x000fce0000000f00 */
[----:B------:R-:W-:Y:S05]  /*0400*/  WARPSYNC.COLLECTIVE R8, `(.L_x_4) ;  /* 0x0000000008087348 */ /* 0x000fea0003c00000 */
[----:B------:R0:W1:Y:S02]  /*0410*/  SHFL.DOWN P0, R9, R2, R11, R13 ;  /* 0x0800000b02097389 */ /* 0x000064000000000d */
[----:B01----:R-:W-:Y:S05]  /*0420*/  ENDCOLLECTIVE ;  /* 0x000000000000791b */ /* 0x003fea0003800000 */
.L_x_4:
[----:B------:R-:W-:Y:S02]  /*0430*/  HFMA2 R11, -RZ, RZ, 0, 2.384185791015625e-07 ;  /* 0x00000004ff0b7431 */ /* 0x000fe400000001ff */
[----:B------:R-:W-:-:S04]  /*0440*/  IMAD.MOV.U32 R4, RZ, RZ, R9 ;  /* 0x000000ffff047224 */ /* 0x000fc800078e0009 */
[----:B------:R-:W-:-:S05]  /*0450*/  FADD R4, R5, R4 ;  /* 0x0000000405047221 */ /* 0x000fca0000000000 */
[----:B------:R-:W-:-:S07]  /*0460*/  MOV R2, R4 ;  /* 0x0000000400027202 */ /* 0x000fce0000000f00 */
[----:B------:R-:W-:Y:S05]  /*0470*/  WARPSYNC.COLLECTIVE R8, `(.L_x_5) ;  /* 0x0000000008087348 */ /* 0x000fea0003c00000 */
[----:B------:R0:W1:Y:S02]  /*0480*/  SHFL.DOWN P0, R9, R2, R11, R13 ;  /* 0x0800000b02097389 */ /* 0x000064000000000d */
[----:B01----:R-:W-:Y:S05]  /*0490*/  ENDCOLLECTIVE ;  /* 0x000000000000791b */ /* 0x003fea0003800000 */
.L_x_5:
[----:B------:R-:W-:Y:S01]  /*04a0*/  HFMA2 R11, -RZ, RZ, 0, 1.1920928955078125e-07 ;  /* 0x00000002ff0b7431 */ /* 0x000fe200000001ff */
[----:B------:R-:W-:-:S05]  /*04b0*/  MOV R7, R9 ;  /* 0x0000000900077202 */ /* 0x000fca0000000f00 */
[----:B------:R-:W-:-:S04]  /*04c0*/  FADD R7, R4, R7 ;  /* 0x0000000704077221 */ /* 0x000fc80000000000 */
[----:B------:R-:W-:-:S07]  /*04d0*/  IMAD.MOV.U32 R2, RZ, RZ, R7 ;  /* 0x000000ffff027224 */ /* 0x000fce00078e0007 */
[----:B------:R-:W-:Y:S05]  /*04e0*/  WARPSYNC.COLLECTIVE R8, `(.L_x_6) ;  /* 0x0000000008087348 */ /* 0x000fea0003c00000 */
[----:B------:R0:W1:Y:S02]  /*04f0*/  SHFL.DOWN P0, R9, R2, R11, R13 ;  /* 0x0800000b02097389 */ /* 0x000064000000000d */
[----:B01----:R-:W-:Y:S05]  /*0500*/  ENDCOLLECTIVE ;  /* 0x000000000000791b */ /* 0x003fea0003800000 */
.L_x_6:
[----:B------:R-:W-:Y:S01]  /*0510*/  HFMA2 R11, -RZ, RZ, 0, 5.9604644775390625e-08 ;  /* 0x00000001ff0b7431 */ /* 0x000fe200000001ff */
[----:B------:R-:W-:-:S05]  /*0520*/  MOV R6, R9 ;  /* 0x0000000900067202 */ /* 0x000fca0000000f00 */
[----:B------:R-:W-:-:S05]  /*0530*/  FADD R6, R7, R6 ;  /* 0x0000000607067221 */ /* 0x000fca0000000000 */
[----:B------:R-:W-:-:S07]  /*0540*/  MOV R2, R6 ;  /* 0x0000000600027202 */ /* 0x000fce0000000f00 */
[----:B------:R-:W-:Y:S05]  /*0550*/  WARPSYNC.COLLECTIVE R8, `(.L_x_7) ;  /* 0x0000000008087348 */ /* 0x000fea0003c00000 */
[----:B------:R0:W1:Y:S02]  /*0560*/  SHFL.DOWN P0, R9, R2, R11, R13 ;  /* 0x0800000b02097389 */ /* 0x000064000000000d */
[----:B01----:R-:W-:Y:S05]  /*0570*/  ENDCOLLECTIVE ;  /* 0x000000000000791b */ /* 0x003fea0003800000 */
.L_x_7:
[----:B------:R-:W-:Y:S05]  /*0580*/  BRA `(.L_x_8) ;  /* 0xfffffffc00547947 */ /* 0x000fea000383ffff */
.L_x_9:
[----:B------:R-:W-:-:S00]  /*0590*/  BRA `(.L_x_9) ;  /* 0xfffffffc00fc7947 */ /* 0x000fc0000383ffff */
[----:B------:R-:W-:-:S00]  /*05a0*/  NOP ;  /* 0x0000000000007918 */ /* 0x000fc00000000000 */
        /* <DEDUP_REMOVED lines=13> */
.L_x_20:


//--------------------- .text._Z4funcPfS_S_       --------------------------
	.section	.text._Z4funcPfS_S_,"ax",@progbits
	.align	128
        .global         _Z4funcPfS_S_
        .type           _Z4funcPfS_S_,@function
        .size           _Z4funcPfS_S_,(.L_x_21 - _Z4funcPfS_S_)
        .other          _Z4funcPfS_S_,@"STO_CUDA_ENTRY STV_DEFAULT"
_Z4funcPfS_S_:
.text._Z4funcPfS_S_:
[----:B------:R-:W-:Y:S01]  /*0000*/  LDC R1, c[0x0][0x37c] ;  /* 0x0000df00ff017b82 */ /* 0x000fe20000000800 */
[----:B------:R-:W0:Y:S07]  /*0010*/  S2R R3, SR_TID.X ;  /* 0x0000000000037919 */ /* 0x000e2e0000002100 */
[----:B------:R-:W1:Y:S01]  /*0020*/  LDC.64 R4, c[0x0][0x380] ;  /* 0x0000e000ff047b82 */ /* 0x000e620000000a00 */
[----:B------:R-:W0:Y:S01]  /*0030*/  LDCU UR4, c[0x0][0x360] ;  /* 0x00006c00ff0477ac */ /* 0x000e220008000800 */
[----:B------:R-:W0:Y:S01]  /*0040*/  S2R R0, SR_CTAID.X ;  /* 0x0000000000007919 */ /* 0x000e220000002500 */
[----:B------:R-:W2:Y:S05]  /*0050*/  LDCU.64 UR6, c[0x0][0x358] ;  /* 0x00006b00ff0677ac */ /* 0x000eaa0008000a00 */
[----:B------:R-:W3:Y:S01]  /*0060*/  LDC.64 R6, c[0x0][0x388] ;  /* 0x0000e200ff067b82 */ /* 0x000ee20000000a00 */
[----:B0-----:R-:W-:-:S04]  /*0070*/  IMAD R9, R0, UR4, R3 ;  /* 0x0000000400097c24 */ /* 0x001fc8000f8e0203 */
[----:B-1----:R-:W-:-:S04]  /*0080*/  IMAD.WIDE R4, R9, 0x4, R4 ;  /* 0x0000000409047825 */ /* 0x002fc800078e0204 */
[----:B---3--:R-:W-:Y:S02]  /*0090*/  IMAD.WIDE R6, R9, 0x4, R6 ;  /* 0x0000000409067825 */ /* 0x008fe400078e0206 */
[----:B--2---:R-:W2:Y:S04]  /*00a0*/  LDG.E R4, desc[UR6][R4.64] ;  /* 0x0000000604047981 */ /* 0x004ea8000c1e1900 */
[----:B------:R-:W2:Y:S01]  /*00b0*/  LDG.E R7, desc[UR6][R6.64] ;  /* 0x0000000606077981 */ /* 0x000ea2000c1e1900 */
[----:B------:R-:W-:Y:S01]  /*00c0*/  USHF.R.U32.HI UR4, URZ, 0x5, UR4 ;  /* 0x00000005ff047899 */ /* 0x000fe20008011604 */
[----:B------:R-:W-:Y:S01]  /*00d0*/  BSSY B0, `(.L_x_10) ;  /* 0x0000026000007945 */ /* 0x000fe20003800000 */
[----:B--2---:R-:W-:-:S05]  /*00e0*/  FMUL R2, R4, R7 ;  /* 0x0000000704027220 */ /* 0x004fca0000400000 */
[----:B------:R-:W0:Y:S02]  /*00f0*/  SHFL.DOWN PT, R9, R2, 0x10, 0x1f ;  /* 0x0a001f0002097f89 */ /* 0x000e2400000e0000 */
        /* <DEDUP_REMOVED lines=34> */
.L_x_18:
[----:B-1----:R-:W-:-:S07]  /*0320*/  FADD R5, R4, R9 ;  /* 0x0000000904057221 */ /* 0x002fce0000000000 */
.L_x_11:
[----:B------:R-:W-:Y:S05]  /*0330*/  BSYNC B0 ;  /* 0x0000000000007941 */ /* 0x000fea0003800000 */
.L_x_10:
[----:B------:R-:W-:-:S13]  /*0340*/  ISETP.NE.AND P0, PT, R3, RZ, PT ;  /* 0x000000ff0300720c */ /* 0x000fda0003f05270 */
[----:B------:R-:W-:Y:S05]  /*0350*/  @P0 EXIT ;  /* 0x000000000000094d */ /* 0x000fea0003800000 */
[----:B------:R-:W1:Y:S02]  /*0360*/  LDC.64 R2, c[0x0][0x390] ;  /* 0x0000e400ff027b82 */ /* 0x000e640000000a00 */
[----:B-1----:R-:W-:-:S05]  /*0370*/  IMAD.WIDE.U32 R2, R0, 0x4, R2 ;  /* 0x0000000400027825 */ /* 0x002fca00078e0002 */
[----:B------:R-:W-:Y:S01]  /*0380*/  STG.E desc[UR6][R2.64], R5 ;  /* 0x0000000502007986 */ /* 0x000fe2000c101906 */
[----:B------:R-:W-:Y:S05]  /*0390*/  EXIT ;  /* 0x000000000000794d */ /* 0x000fea0003800000 */
.L_x_12:
[----:B------:R-:W-:Y:S01]  /*03a0*/  HFMA2 R11, -RZ, RZ, 0, 9.5367431640625e-07 ;  /* 0x00000010ff0b7431 */ /* 0x000fe200000001ff */
[----:B------:R-:W-:Y:S02]  /*03b0*/  MOV R13, 0x1f ;  /* 0x0000001f000d7802 */ /* 0x000fe40000000f00 */
[----:B------:R-:W-:-:S07]  /*03c0*/  MOV R6, 0xffffffff ;  /* 0xffffffff00067802 */ /* 0x000fce0000000f00 */
[----:B0-----:R-:W-:Y:S05]  /*03d0*/  WARPSYNC.COLLECTIVE R6, `(.L_x_13) ;  /* 0x0000000006087348 */ /* 0x001fea0003c00000 */
[----:B0-----:R0:W1:Y:S02]  /*03e0*/  SHFL.DOWN P0, R9, R8, R11, R13 ;  /* 0x0800000b08097389 */ /* 0x001064000000000d */
[----:B01----:R-:W-:Y:S05]  /*03f0*/  ENDCOLLECTIVE ;  /* 0x000000000000791b */ /* 0x003fea0003800000 */
.L_x_13:
[----:B------:R-:W-:Y:S01]  /*0400*/  HFMA2 R11, -RZ, RZ, 0, 4.76837158203125e-07 ;  /* 0x00000008ff0b7431 */ /* 0x000fe200000001ff */
[----:B------:R-:W-:-:S05]  /*0410*/  MOV R5, R9 ;  /* 0x0000000900057202 */ /* 0x000fca0000000f00 */
[----:B------:R-:W-:-:S05]  /*0420*/  FADD R5, R8, R5 ;  /* 0x0000000508057221 */ /* 0x000fca0000000000 */
[----:B------:R-:W-:-:S07]  /*0430*/  MOV R8, R5 ;  /* 0x0000000500087202 */ /* 0x000fce0000000f00 */
[----:B------:R-:W-:Y:S05]  /*0440*/  WARPSYNC.COLLECTIVE R6, `(.L_x_14) ;  /* 0x0000000006087348 */ /* 0x000fea0003c00000 */
[----:B------:R0:W1:Y:S02]  /*0450*/  SHFL.DOWN P0, R9, R8, R11, R13 ;  /* 0x0800000b08097389 */ /* 0x000064000000000d */
[----:B01----:R-:W-:Y:S05]  /*0460*/  ENDCOLLECTIVE ;  /* 0x000000000000791b */ /* 0x003fea0003800000 */
.L_x_14:
[----:B------:R-:W-:Y:S01]  /*0470*/  HFMA2 R11, -RZ, RZ, 0, 2.384185791015625e-07 ;  /* 0x00000004ff0b7431 */ /* 0x000fe200000001ff */
[----:B------:R-:W-:-:S05]  /*0480*/  MOV R2, R9 ;  /* 0x0000000900027202 */ /* 0x000fca0000000f00 */
[----:B------:R-:W-:-:S05]  /*0490*/  FADD R2, R5, R2 ;  /* 0x0000000205027221 */ /* 0x000fca0000000000 */
[----:B------:R-:W-:-:S07]  /*04a0*/  MOV R8, R2 ;  /* 0x0000000200087202 */ /* 0x000fce0000000f00 */
[----:B------:R-:W-:Y:S05]  /*04b0*/  WARPSYNC.COLLECTIVE R6, `(.L_x_15) ;  /* 0x0000000006087348 */ /* 0x000fea0003c00000 */
[----:B------:R0:W1:Y:S02]  /*04c0*/  SHFL.DOWN P0, R9, R8, R11, R13 ;  /* 0x0800000b08097389 */ /* 0x000064000000000d */
[----:B01----:R-:W-:Y:S05]  /*04d0*/  ENDCOLLECTIVE ;  /* 0x000000000000791b */ /* 0x003fea0003800000 */
.L_x_15:
[----:B------:R-:W-:Y:S01]  /*04e0*/  HFMA2 R11, -RZ, RZ, 0, 1.1920928955078125e-07 ;  /* 0x00000002ff0b7431 */ /* 0x000fe200000001ff */
[----:B------:R-:W-:-:S05]  /*04f0*/  MOV R7, R9 ;  /* 0x0000000900077202 */ /* 0x000fca0000000f00 */
[----:B------:R-:W-:-:S05]  /*0500*/  FADD R7, R2, R7 ;  /* 0x0000000702077221 */ /* 0x000fca0000000000 */
[----:B------:R-:W-:-:S07]  /*0510*/  MOV R8, R7 ;  /* 0x0000000700087202 */ /* 0x000fce0000000f00 */
[----:B------:R-:W-:Y:S05]  /*0520*/  WARPSYNC.COLLECTIVE R6, `(.L_x_16) ;  /* 0x0000000006087348 */ /* 0x000fea0003c00000 */
[----:B------:R0:W1:Y:S02]  /*0530*/  SHFL.DOWN P0, R9, R8, R11, R13 ;  /* 0x0800000b08097389 */ /* 0x000064000000000d */
[----:B01----:R-:W-:Y:S05]  /*0540*/  ENDCOLLECTIVE ;  /* 0x000000000000791b */ /* 0x003fea0003800000 */
.L_x_16:
[----:B------:R-:W-:Y:S01]  /*0550*/  HFMA2 R11, -RZ, RZ, 0, 5.9604644775390625e-08 ;  /* 0x00000001ff0b7431 */ /* 0x000fe200000001ff */
[----:B------:R-:W-:-:S05]  /*0560*/  MOV R4, R9 ;  /* 0x0000000900047202 */ /* 0x000fca0000000f00 */
[----:B------:R-:W-:-:S05]  /*0570*/  FADD R4, R7, R4 ;  /* 0x0000000407047221 */ /* 0x000fca0000000000 */
[----:B------:R-:W-:-:S07]  /*0580*/  MOV R8, R4 ;  /* 0x0000000400087202 */ /* 0x000fce0000000f00 */
[----:B------:R-:W-:Y:S05]  /*0590*/  WARPSYNC.COLLECTIVE R6, `(.L_x_17) ;  /* 0x0000000006087348 */ /* 0x000fea0003c00000 */
[----:B------:R0:W1:Y:S02]  /*05a0*/  SHFL.DOWN P0, R9, R8, R11, R13 ;  /* 0x0800000b08097389 */ /* 0x000064000000000d */
[----:B01----:R-:W-:Y:S05]  /*05b0*/  ENDCOLLECTIVE ;  /* 0x000000000000791b */ /* 0x003fea0003800000 */
.L_x_17:
[----:B------:R-:W-:Y:S05]  /*05c0*/  BRA `(.L_x_18) ;  /* 0xfffffffc00547947 */ /* 0x000fea000383ffff */
.L_x_19:
        /* <DEDUP_REMOVED lines=11> */
.L_x_21:


//--------------------- .nv.global.init           --------------------------
	.section	.nv.global.init,"aw",@progbits
	.align	4
.nv.global.init:
	.type		mrg32k3aM1SubSeq,@object
	.size		mrg32k3aM1SubSeq,(mrg32k3aM2SubSeq - mrg32k3aM1SubSeq)
mrg32k3aM1SubSeq:
        /*0000*/ 	.byte	0x0b, 0xcc, 0xee, 0x04, 0x73, 0x29, 0x8b, 0x6f, 0xf6, 0x53, 0x03, 0xf6, 0x23, 0xf6, 0xea, 0xda
        /* <DEDUP_REMOVED lines=125> */
	.type		mrg32k3aM2SubSeq,@object
	.size		mrg32k3aM2SubSeq,(mrg32k3aM1 - mrg32k3aM2SubSeq)
mrg32k3aM2SubSeq:
        /* <DEDUP_REMOVED lines=126> */
	.type		mrg32k3aM1,@object
	.size		mrg32k3aM1,(mrg32k3aM1Seq - mrg32k3aM1)
mrg32k3aM1:
        /* <DEDUP_REMOVED lines=144> */
	.type		mrg32k3aM1Seq,@object
	.size		mrg32k3aM1Seq,(mrg32k3aM2 - mrg32k3aM1Seq)
mrg32k3aM1Seq:
        /* <DEDUP_REMOVED lines=144> */
	.type		mrg32k3aM2,@object
	.size		mrg32k3aM2,(mrg32k3aM2Seq - mrg32k3aM2)
mrg32k3aM2:
        /* <DEDUP_REMOVED lines=144> */
	.type		mrg32k3aM2Seq,@object
	.size		mrg32k3aM2Seq,(precalc_xorwow_matrix - mrg32k3aM2Seq)
mrg32k3aM2Seq:
        /* <DEDUP_REMOVED lines=144> */
	.type		precalc_xorwow_matrix,@object
	.size		precalc_xorwow_matrix,(precalc_xorwow_offset_matrix - precalc_xorwow_matrix)
precalc_xorwow_matrix:
        /* <DEDUP_REMOVED lines=6400> */
	.type		precalc_xorwow_offset_matrix,@object
	.size		precalc_xorwow_offset_matrix,(.L_1 - precalc_xorwow_offset_matrix)
precalc_xorwow_offset_matrix:
        /* <DEDUP_REMOVED lines=6400> */
.L_1:


//--------------------- .nv.shared._Z6vecSumPfS_  --------------------------
	.section	.nv.shared._Z6vecSumPfS_,"aw",@nobits
	.sectionflags	@""
	.align	4
.nv.shared._Z6vecSumPfS_:
	.zero		1152


//--------------------- .nv.shared.reserved.0     --------------------------
	.section	.nv.shared.reserved.0,"aw",@nobits
	.weak		__nv_reservedSMEM_offset_0_alias
	.size		__nv_reservedSMEM_offset_0_alias, 0, 64
	.other		__nv_reservedSMEM_offset_0_alias,@"STO_CUDA_RESERVED_SHARED STV_DEFAULT"
__nv_reservedSMEM_offset_0_alias:
	.zero		0
	.zero		64


//--------------------- .nv.shared._Z4funcPfS_S_  --------------------------
	.section	.nv.shared._Z4funcPfS_S_,"aw",@nobits
	.sectionflags	@""
	.align	4
.nv.shared._Z4funcPfS_S_:
	.zero		1152


//--------------------- .nv.constant0._Z6vecSumPfS_ --------------------------
	.section	.nv.constant0._Z6vecSumPfS_,"a",@progbits
	.sectionflags	@""
	.align	4
.nv.constant0._Z6vecSumPfS_:
	.zero		912


//--------------------- .nv.constant0._Z4funcPfS_S_ --------------------------
	.section	.nv.constant0._Z4funcPfS_S_,"a",@progbits
	.sectionflags	@""
	.align	4
.nv.constant0._Z4funcPfS_S_:
	.zero		920


//--------------------- SYMBOLS --------------------------

	.type		.nv.reservedSmem.offset0,@object
	.size		.nv.reservedSmem.offset0,0x4
	.type		.nv.reservedSmem.cap,@object
	.size		.nv.reservedSmem.cap,0x4
